//
// Generated by NVIDIA NVVM Compiler
//
// Compiler Build ID: CL-36424714
// Cuda compilation tools, release 13.0, V13.0.88
// Based on NVVM 20.0.0
//

.version 9.0
.target sm_100
.address_size 64

	// .globl	_Z9neg_floatiiPfiS_

.visible .entry _Z9neg_floatiiPfiS_(
	.param .u32 _Z9neg_floatiiPfiS__param_0,
	.param .u32 _Z9neg_floatiiPfiS__param_1,
	.param .u64 .ptr .align 1 _Z9neg_floatiiPfiS__param_2,
	.param .u32 _Z9neg_floatiiPfiS__param_3,
	.param .u64 .ptr .align 1 _Z9neg_floatiiPfiS__param_4
)
{
	.reg .pred 	%p<5>;
	.reg .b32 	%r<14>;
	.reg .b32 	%f<3>;
	.reg .b64 	%rd<8>;

	ld.param.u32 	%r6, [_Z9neg_floatiiPfiS__param_0];
	ld.param.u32 	%r7, [_Z9neg_floatiiPfiS__param_1];
	ld.param.u64 	%rd3, [_Z9neg_floatiiPfiS__param_2];
	ld.param.u32 	%r8, [_Z9neg_floatiiPfiS__param_3];
	ld.param.u64 	%rd4, [_Z9neg_floatiiPfiS__param_4];
	mov.u32 	%r9, %ctaid.x;
	mov.u32 	%r1, %ntid.x;
	mov.u32 	%r10, %tid.x;
	mad.lo.s32 	%r13, %r9, %r1, %r10;
	setp.ge.s32 	%p1, %r13, %r6;
	@%p1 bra 	$L__BB0_6;
	mov.u32 	%r11, %nctaid.x;
	mul.lo.s32 	%r3, %r1, %r11;
	cvta.to.global.u64 	%rd1, %rd3;
	cvta.to.global.u64 	%rd2, %rd4;
$L__BB0_2:
	setp.lt.s32 	%p2, %r13, %r7;
	@%p2 bra 	$L__BB0_5;
	rem.s32 	%r12, %r13, %r8;
	setp.ne.s32 	%p3, %r12, 0;
	@%p3 bra 	$L__BB0_5;
	mul.wide.s32 	%rd5, %r13, 4;
	add.s64 	%rd6, %rd1, %rd5;
	ld.global.f32 	%f1, [%rd6];
	neg.f32 	%f2, %f1;
	add.s64 	%rd7, %rd2, %rd5;
	st.global.f32 	[%rd7], %f2;
$L__BB0_5:
	add.s32 	%r13, %r13, %r3;
	setp.lt.s32 	%p4, %r13, %r6;
	@%p4 bra 	$L__BB0_2;
$L__BB0_6:
	ret;

}


// ===== COMPILED SASS (sm_100) =====

	.target	sm_100

	.elftype	@"ET_EXEC"


//--------------------- .note.nv.tkinfo           --------------------------
	.section	.note.nv.tkinfo,"",@"SHT_NOTE"
	.sectionflags	@"SHF_NOTE_NV_TKINFO"
	.tkinfo
        /*0018*/ 	.word	0x00000002
        /*0030*/ 	.string	""
        /*0030*/ 	.string	"ptxas"
        /*0030*/ 	.string	"Cuda compilation tools, release 13.0, V13.0.88"
        /*0030*/ 	.string	"Build cuda_13.0.r13.0/compiler.36424714_0"
        /*0030*/ 	.string	"-arch sm_100 -m 64 "



//--------------------- .note.nv.cuinfo           --------------------------
	.section	.note.nv.cuinfo,"",@"SHT_NOTE"
	.sectionflags	@"SHF_NOTE_NV_CUINFO"
        /*0018*/ 	.short	0x0002
        /*001a*/ 	.short	0x0064
        /*001c*/ 	.short	0x0082
	.zero		2


//--------------------- .nv.info                  --------------------------
	.section	.nv.info,"",@"SHT_CUDA_INFO"
	.align	4


	//----- nvinfo : EIATTR_REGCOUNT
	.align		4
        /*0000*/ 	.byte	0x04, 0x2f
        /*0002*/ 	.short	(.L_1 - .L_0)
	.align		4
.L_0:
        /*0004*/ 	.word	index@(_Z9neg_floatiiPfiS_)
        /*0008*/ 	.word	0x00000010


	//----- nvinfo : EIATTR_FRAME_SIZE
	.align		4
.L_1:
        /*000c*/ 	.byte	0x04, 0x11
        /*000e*/ 	.short	(.L_3 - .L_2)
	.align		4
.L_2:
        /*0010*/ 	.word	index@(_Z9neg_floatiiPfiS_)
        /*0014*/ 	.word	0x00000000


	//----- nvinfo : EIATTR_MIN_STACK_SIZE
	.align		4
.L_3:
        /*0018*/ 	.byte	0x04, 0x12
        /*001a*/ 	.short	(.L_5 - .L_4)
	.align		4
.L_4:
        /*001c*/ 	.word	index@(_Z9neg_floatiiPfiS_)
        /*0020*/ 	.word	0x00000000
.L_5:


//--------------------- .nv.compat                --------------------------
	.section	.nv.compat,"",@"SHT_CUDA_COMPAT_INFO"
	.align	4
        /*0000*/ 	.byte	0x02, 0x09, 0x00, 0x00, 0x02, 0x02, 0x01, 0x00, 0x02, 0x05, 0x05, 0x00, 0x03, 0x07, 0x01, 0x01
        /*0010*/ 	.byte	0x02, 0x03, 0x00, 0x00, 0x02, 0x06, 0x01, 0x00, 0x04, 0x0b, 0x08, 0x00, 0x09, 0x00, 0x00, 0x00
        /*0020*/ 	.byte	0x00, 0x00, 0x00, 0x00


//--------------------- .nv.info._Z9neg_floatiiPfiS_ --------------------------
	.section	.nv.info._Z9neg_floatiiPfiS_,"",@"SHT_CUDA_INFO"
	.sectionflags	@""
	.align	4


	//----- nvinfo : EIATTR_CUDA_API_VERSION
	.align		4
        /*0000*/ 	.byte	0x04, 0x37
        /*0002*/ 	.short	(.L_7 - .L_6)
.L_6:
        /*0004*/ 	.word	0x00000082


	//----- nvinfo : EIATTR_KPARAM_INFO
	.align		4
.L_7:
        /*0008*/ 	.byte	0x04, 0x17
        /*000a*/ 	.short	(.L_9 - .L_8)
.L_8:
        /*000c*/ 	.word	0x00000000
        /*0010*/ 	.short	0x0004
        /*0012*/ 	.short	0x0018
        /*0014*/ 	.byte	0x00, 0xf5, 0x21, 0x00


	//----- nvinfo : EIATTR_KPARAM_INFO
	.align		4
.L_9:
        /*0018*/ 	.byte	0x04, 0x17
        /*001a*/ 	.short	(.L_11 - .L_10)
.L_10:
        /*001c*/ 	.word	0x00000000
        /*0020*/ 	.short	0x0003
        /*0022*/ 	.short	0x0010
        /*0024*/ 	.byte	0x00, 0xf0, 0x11, 0x00


	//----- nvinfo : EIATTR_KPARAM_INFO
	.align		4
.L_11:
        /*0028*/ 	.byte	0x04, 0x17
        /*002a*/ 	.short	(.L_13 - .L_12)
.L_12:
        /*002c*/ 	.word	0x00000000
        /*0030*/ 	.short	0x0002
        /*0032*/ 	.short	0x0008
        /*0034*/ 	.byte	0x00, 0xf5, 0x21, 0x00


	//----- nvinfo : EIATTR_KPARAM_INFO
	.align		4
.L_13:
        /*0038*/ 	.byte	0x04, 0x17
        /*003a*/ 	.short	(.L_15 - .L_14)
.L_14:
        /*003c*/ 	.word	0x00000000
        /*0040*/ 	.short	0x0001
        /*0042*/ 	.short	0x0004
        /*0044*/ 	.byte	0x00, 0xf0, 0x11, 0x00


	//----- nvinfo : EIATTR_KPARAM_INFO
	.align		4
.L_15:
        /*0048*/ 	.byte	0x04, 0x17
        /*004a*/ 	.short	(.L_17 - .L_16)
.L_16:
        /*004c*/ 	.word	0x00000000
        /*0050*/ 	.short	0x0000
        /*0052*/ 	.short	0x0000
        /*0054*/ 	.byte	0x00, 0xf0, 0x11, 0x00


	//----- nvinfo : EIATTR_SPARSE_MMA_MASK
	.align		4
.L_17:
        /*0058*/ 	.byte	0x03, 0x50
        /*005a*/ 	.short	0x0000


	//----- nvinfo : EIATTR_MAXREG_COUNT
	.align		4
        /*005c*/ 	.byte	0x03, 0x1b
        /*005e*/ 	.short	0x00ff


	//----- nvinfo : EIATTR_MERCURY_ISA_VERSION
	.align		4
        /*0060*/ 	.byte	0x03, 0x5f
        /*0062*/ 	.short	0x0101


	//----- nvinfo : EIATTR_VRC_CTA_INIT_COUNT
	.align		4
        /*0064*/ 	.byte	0x02, 0x4a
	.zero		1
	.zero		1


	//----- nvinfo : EIATTR_EXIT_INSTR_OFFSETS
	.align		4
        /*0068*/ 	.byte	0x04, 0x1c
        /*006a*/ 	.short	(.L_19 - .L_18)


	//   ....[0]....
.L_18:
        /*006c*/ 	.word	0x00000070


	//   ....[1]....
        /*0070*/ 	.word	0x00000330


	//----- nvinfo : EIATTR_CRS_STACK_SIZE
	.align		4
.L_19:
        /*0074*/ 	.byte	0x04, 0x1e
        /*0076*/ 	.short	(.L_21 - .L_20)
.L_20:
        /*0078*/ 	.word	0x00000000


	//----- nvinfo : EIATTR_CBANK_PARAM_SIZE
	.align		4
.L_21:
        /*007c*/ 	.byte	0x03, 0x19
        /*007e*/ 	.short	0x0020


	//----- nvinfo : EIATTR_PARAM_CBANK
	.align		4
        /*0080*/ 	.byte	0x04, 0x0a
        /*0082*/ 	.short	(.L_23 - .L_22)
	.align		4
.L_22:
        /*0084*/ 	.word	index@(.nv.constant0._Z9neg_floatiiPfiS_)
        /*0088*/ 	.short	0x0380
        /*008a*/ 	.short	0x0020


	//----- nvinfo : EIATTR_SW_WAR
	.align		4
.L_23:
        /*008c*/ 	.byte	0x04, 0x36
        /*008e*/ 	.short	(.L_25 - .L_24)
.L_24:
        /*0090*/ 	.word	0x00000008
.L_25:


//--------------------- .nv.callgraph             --------------------------
	.section	.nv.callgraph,"",@"SHT_CUDA_CALLGRAPH"
	.align	4
	.sectionentsize	8
	.align		4
        /*0000*/ 	.word	0x00000000
	.align		4
        /*0004*/ 	.word	0xffffffff
	.align		4
        /*0008*/ 	.word	0x00000000
	.align		4
        /*000c*/ 	.word	0xfffffffe
	.align		4
        /*0010*/ 	.word	0x00000000
	.align		4
        /*0014*/ 	.word	0xfffffffd
	.align		4
        /*0018*/ 	.word	0x00000000
	.align		4
        /*001c*/ 	.word	0xfffffffc


//--------------------- .text._Z9neg_floatiiPfiS_ --------------------------
	.section	.text._Z9neg_floatiiPfiS_,"ax",@progbits
	.align	128
        .global         _Z9neg_floatiiPfiS_
        .type           _Z9neg_floatiiPfiS_,@function
        .size           _Z9neg_floatiiPfiS_,(.L_x_4 - _Z9neg_floatiiPfiS_)
        .other          _Z9neg_floatiiPfiS_,@"STO_CUDA_ENTRY STV_DEFAULT"
_Z9neg_floatiiPfiS_:
.text._Z9neg_floatiiPfiS_:
[----:B------:R-:W-:Y:S01]  /*0000*/  LDC R1, c[0x0][0x37c] ;  /* 0x0000df00ff017b82 */ /* 0x000fe20000000800 */
[----:B------:R-:W0:Y:S07]  /*0010*/  S2R R7, SR_TID.X ;  /* 0x0000000000077919 */ /* 0x000e2e0000002100 */
[----:B------:R-:W0:Y:S01]  /*0020*/  S2UR UR4, SR_CTAID.X ;  /* 0x00000000000479c3 */ /* 0x000e220000002500 */
[----:B------:R-:W1:Y:S07]  /*0030*/  LDCU UR5, c[0x0][0x380] ;  /* 0x00007000ff0577ac */ /* 0x000e6e0008000800 */
[----:B------:R-:W0:Y:S02]  /*0040*/  LDC R0, c[0x0][0x360] ;  /* 0x0000d800ff007b82 */ /* 0x000e240000000800 */
[----:B0-----:R-:W-:-:S05]  /*0050*/  IMAD R7, R0, UR4, R7 ;  /* 0x0000000400077c24 */ /* 0x001fca000f8e0207 */
[----:B-1----:R-:W-:-:S13]  /*0060*/  ISETP.GE.AND P0, PT, R7, UR5, PT ;  /* 0x0000000507007c0c */ /* 0x002fda000bf06270 */
[----:B------:R-:W-:Y:S05]  /*0070*/  @P0 EXIT ;  /* 0x000000000000094d */ /* 0x000fea0003800000 */
[----:B------:R-:W0:Y:S01]  /*0080*/  LDC R12, c[0x0][0x390] ;  /* 0x0000e400ff0c7b82 */ /* 0x000e220000000800 */
[----:B------:R-:W1:Y:S01]  /*0090*/  LDCU UR4, c[0x0][0x370] ;  /* 0x00006e00ff0477ac */ /* 0x000e620008000800 */
[----:B------:R-:W2:Y:S06]  /*00a0*/  LDCU.64 UR6, c[0x0][0x358] ;  /* 0x00006b00ff0677ac */ /* 0x000eac0008000a00 */
[----:B------:R-:W3:Y:S01]  /*00b0*/  LDC.64 R4, c[0x0][0x388] ;  /* 0x0000e200ff047b82 */ /* 0x000ee20000000a00 */
[----:B------:R-:W4:Y:S01]  /*00c0*/  LDCU UR5, c[0x0][0x384] ;  /* 0x00007080ff0577ac */ /* 0x000f220008000800 */
[----:B------:R-:W0:Y:S06]  /*00d0*/  LDCU UR8, c[0x0][0x380] ;  /* 0x00007000ff0877ac */ /* 0x000e2c0008000800 */
[----:B------:R-:W0:Y:S01]  /*00e0*/  LDC.64 R2, c[0x0][0x398] ;  /* 0x0000e600ff027b82 */ /* 0x000e220000000a00 */
[----:B-1----:R-:W-:-:S07]  /*00f0*/  IMAD R0, R0, UR4, RZ ;  /* 0x0000000400007c24 */ /* 0x002fce000f8e02ff */
.L_x_2:
[----:B----4-:R-:W-:Y:S01]  /*0100*/  ISETP.GE.AND P0, PT, R7, UR5, PT ;  /* 0x0000000507007c0c */ /* 0x010fe2000bf06270 */
[----:B------:R-:W-:-:S12]  /*0110*/  BSSY.RECONVERGENT B0, `(.L_x_0) ;  /* 0x000001e000007945 */ /* 0x000fd80003800200 */
[----:B-1----:R-:W-:Y:S05]  /*0120*/  @!P0 BRA `(.L_x_1) ;  /* 0x0000000000708947 */ /* 0x002fea0003800000 */
[----:B0-----:R-:W-:Y:S02]  /*0130*/  IABS R11, R12 ;  /* 0x0000000c000b7213 */ /* 0x001fe40000000000 */
[----:B------:R-:W-:Y:S02]  /*0140*/  ISETP.GE.AND P2, PT, R7, RZ, PT ;  /* 0x000000ff0700720c */ /* 0x000fe40003f46270 */
[----:B------:R-:W0:Y:S08]  /*0150*/  I2F.RP R6, R11 ;  /* 0x0000000b00067306 */ /* 0x000e300000209400 */
[----:B0-----:R-:W0:Y:S02]  /*0160*/  MUFU.RCP R6, R6 ;  /* 0x0000000600067308 */ /* 0x001e240000001000 */
[----:B0-----:R-:W-:-:S06]  /*0170*/  VIADD R8, R6, 0xffffffe ;  /* 0x0ffffffe06087836 */ /* 0x001fcc0000000000 */
[----:B------:R0:W1:Y:S02]  /*0180*/  F2I.FTZ.U32.TRUNC.NTZ R9, R8 ;  /* 0x0000000800097305 */ /* 0x000064000021f000 */
[----:B0-----:R-:W-:Y:S02]  /*0190*/  HFMA2 R8, -RZ, RZ, 0, 0 ;  /* 0x00000000ff087431 */ /* 0x001fe400000001ff */
[----:B-1----:R-:W-:-:S04]  /*01a0*/  IMAD.MOV R10, RZ, RZ, -R9 ;  /* 0x000000ffff0a7224 */ /* 0x002fc800078e0a09 */
[----:B------:R-:W-:Y:S01]  /*01b0*/  IMAD R13, R10, R11, RZ ;  /* 0x0000000b0a0d7224 */ /* 0x000fe200078e02ff */
[----:B------:R-:W-:-:S03]  /*01c0*/  IABS R10, R7 ;  /* 0x00000007000a7213 */ /* 0x000fc60000000000 */
[----:B------:R-:W-:-:S06]  /*01d0*/  IMAD.HI.U32 R9, R9, R13, R8 ;  /* 0x0000000d09097227 */ /* 0x000fcc00078e0008 */
[----:B------:R-:W-:-:S04]  /*01e0*/  IMAD.HI.U32 R9, R9, R10, RZ ;  /* 0x0000000a09097227 */ /* 0x000fc800078e00ff */
[----:B------:R-:W-:-:S04]  /*01f0*/  IMAD.MOV R9, RZ, RZ, -R9 ;  /* 0x000000ffff097224 */ /* 0x000fc800078e0a09 */
[----:B------:R-:W-:-:S05]  /*0200*/  IMAD R6, R11, R9, R10 ;  /* 0x000000090b067224 */ /* 0x000fca00078e020a */
[----:B------:R-:W-:-:S13]  /*0210*/  ISETP.GT.U32.AND P0, PT, R11, R6, PT ;  /* 0x000000060b00720c */ /* 0x000fda0003f04070 */
[----:B------:R-:W-:Y:S02]  /*0220*/  @!P0 IADD3 R6, PT, PT, R6, -R11, RZ ;  /* 0x8000000b06068210 */ /* 0x000fe40007ffe0ff */
[----:B------:R-:W-:Y:S02]  /*0230*/  ISETP.NE.AND P0, PT, R12, RZ, PT ;  /* 0x000000ff0c00720c */ /* 0x000fe40003f05270 */
[----:B------:R-:W-:-:S13]  /*0240*/  ISETP.GT.U32.AND P1, PT, R11, R6, PT ;  /* 0x000000060b00720c */ /* 0x000fda0003f24070 */
[----:B------:R-:W-:-:S05]  /*0250*/  @!P1 IMAD.IADD R6, R6, 0x1, -R11 ;  /* 0x0000000106069824 */ /* 0x000fca00078e0a0b */
[----:B------:R-:W-:Y:S02]  /*0260*/  @!P2 IADD3 R6, PT, PT, -R6, RZ, RZ ;  /* 0x000000ff0606a210 */ /* 0x000fe40007ffe1ff */
[----:B------:R-:W-:-:S04]  /*0270*/  @!P0 LOP3.LUT R6, RZ, R12, RZ, 0x33, !PT ;  /* 0x0000000cff068212 */ /* 0x000fc800078e33ff */
[----:B------:R-:W-:-:S13]  /*0280*/  ISETP.NE.AND P0, PT, R6, RZ, PT ;  /* 0x000000ff0600720c */ /* 0x000fda0003f05270 */
[----:B------:R-:W-:Y:S05]  /*0290*/  @P0 BRA `(.L_x_1) ;  /* 0x0000000000140947 */ /* 0x000fea0003800000 */
[----:B---3--:R-:W-:-:S06]  /*02a0*/  IMAD.WIDE R8, R7, 0x4, R4 ;  /* 0x0000000407087825 */ /* 0x008fcc00078e0204 */
[----:B--2---:R-:W2:Y:S01]  /*02b0*/  LDG.E R8, desc[UR6][R8.64] ;  /* 0x0000000608087981 */ /* 0x004ea2000c1e1900 */
[----:B------:R-:W-:-:S04]  /*02c0*/  IMAD.WIDE R10, R7, 0x4, R2 ;  /* 0x00000004070a7825 */ /* 0x000fc800078e0202 */
[----:B--2---:R-:W-:-:S05]  /*02d0*/  FADD R13, -R8, -RZ ;  /* 0x800000ff080d7221 */ /* 0x004fca0000000100 */
[----:B------:R1:W-:Y:S02]  /*02e0*/  STG.E desc[UR6][R10.64], R13 ;  /* 0x0000000d0a007986 */ /* 0x0003e4000c101906 */
.L_x_1:
[----:B0-2---:R-:W-:Y:S05]  /*02f0*/  BSYNC.RECONVERGENT B0 ;  /* 0x0000000000007941 */ /* 0x005fea0003800200 */
.L_x_0:
[----:B------:R-:W-:-:S05]  /*0300*/  IMAD.IADD R7, R0, 0x1, R7 ;  /* 0x0000000100077824 */ /* 0x000fca00078e0207 */
[----:B------:R-:W-:-:S13]  /*0310*/  ISETP.GE.AND P0, PT, R7, UR8, PT ;  /* 0x0000000807007c0c */ /* 0x000fda000bf06270 */
[----:B------:R-:W-:Y:S05]  /*0320*/  @!P0 BRA `(.L_x_2) ;  /* 0xfffffffc00748947 */ /* 0x000fea000383ffff */
[----:B------:R-:W-:Y:S05]  /*0330*/  EXIT ;  /* 0x000000000000794d */ /* 0x000fea0003800000 */
.L_x_3:
[----:B------:R-:W-:-:S00]  /*0340*/  BRA `(.L_x_3) ;  /* 0xfffffffc00fc7947 */ /* 0x000fc0000383ffff */
[----:B------:R-:W-:-:S00]  /*0350*/  NOP ;  /* 0x0000000000007918 */ /* 0x000fc00000000000 */
        /* <DEDUP_REMOVED lines=10> */
.L_x_4:


//--------------------- .nv.shared.reserved.0     --------------------------
	.section	.nv.shared.reserved.0,"aw",@nobits
	.weak		__nv_reservedSMEM_offset_0_alias
	.size		__nv_reservedSMEM_offset_0_alias, 0, 64
	.other		__nv_reservedSMEM_offset_0_alias,@"STO_CUDA_RESERVED_SHARED STV_DEFAULT"
__nv_reservedSMEM_offset_0_alias:
	.zero		0
	.zero		64


//--------------------- .nv.constant0._Z9neg_floatiiPfiS_ --------------------------
	.section	.nv.constant0._Z9neg_floatiiPfiS_,"a",@progbits
	.sectionflags	@""
	.align	4
.nv.constant0._Z9neg_floatiiPfiS_:
	.zero		928


//--------------------- SYMBOLS --------------------------

	.type		.nv.reservedSmem.offset0,@object
	.size		.nv.reservedSmem.offset0,0x4
